//
// Generated by NVIDIA NVVM Compiler
//
// Compiler Build ID: CL-36424714
// Cuda compilation tools, release 13.0, V13.0.88
// Based on NVVM 20.0.0
//

.version 9.0
.target sm_100
.address_size 64

	// .globl	_Z6pruebaiPf
.extern .func  (.param .b32 func_retval0) vprintf
(
	.param .b64 vprintf_param_0,
	.param .b64 vprintf_param_1
)
;
.global .align 1 .b8 $str[26] = {66, 108, 111, 113, 117, 101, 32, 61, 32, 37, 100, 44, 32, 84, 104, 114, 101, 97, 100, 32, 61, 32, 37, 100, 10};

.visible .entry _Z6pruebaiPf(
	.param .u32 _Z6pruebaiPf_param_0,
	.param .u64 .ptr .align 1 _Z6pruebaiPf_param_1
)
{


	ret;

}
	// .globl	_Z5saxpyifPfS_
.visible .entry _Z5saxpyifPfS_(
	.param .u32 _Z5saxpyifPfS__param_0,
	.param .f32 _Z5saxpyifPfS__param_1,
	.param .u64 .ptr .align 1 _Z5saxpyifPfS__param_2,
	.param .u64 .ptr .align 1 _Z5saxpyifPfS__param_3
)
{
	.local .align 8 .b8 	__local_depot1[8];
	.reg .b64 	%SP;
	.reg .b64 	%SPL;
	.reg .pred 	%p<2>;
	.reg .b32 	%r<8>;
	.reg .b32 	%f<5>;
	.reg .b64 	%rd<12>;

	mov.u64 	%SPL, __local_depot1;
	cvta.local.u64 	%SP, %SPL;
	ld.param.u32 	%r2, [_Z5saxpyifPfS__param_0];
	ld.param.f32 	%f1, [_Z5saxpyifPfS__param_1];
	ld.param.u64 	%rd1, [_Z5saxpyifPfS__param_2];
	ld.param.u64 	%rd2, [_Z5saxpyifPfS__param_3];
	add.u64 	%rd3, %SP, 0;
	add.u64 	%rd4, %SPL, 0;
	mov.u32 	%r3, %ctaid.x;
	mov.u32 	%r4, %ntid.x;
	mov.u32 	%r5, %tid.x;
	mad.lo.s32 	%r1, %r3, %r4, %r5;
	st.local.v2.u32 	[%rd4], {%r3, %r5};
	mov.u64 	%rd5, $str;
	cvta.global.u64 	%rd6, %rd5;
	{ // callseq 0, 0
	.param .b64 param0;
	st.param.b64 	[param0], %rd6;
	.param .b64 param1;
	st.param.b64 	[param1], %rd3;
	.param .b32 retval0;
	call.uni (retval0), 
	vprintf, 
	(
	param0, 
	param1
	);
	ld.param.b32 	%r6, [retval0];
	} // callseq 0
	setp.ge.s32 	%p1, %r1, %r2;
	@%p1 bra 	$L__BB1_2;
	cvta.to.global.u64 	%rd7, %rd1;
	cvta.to.global.u64 	%rd8, %rd2;
	mul.wide.s32 	%rd9, %r1, 4;
	add.s64 	%rd10, %rd7, %rd9;
	ld.global.f32 	%f2, [%rd10];
	add.s64 	%rd11, %rd8, %rd9;
	ld.global.f32 	%f3, [%rd11];
	fma.rn.f32 	%f4, %f1, %f2, %f3;
	st.global.f32 	[%rd11], %f4;
$L__BB1_2:
	ret;

}


// ===== COMPILED SASS (sm_100) =====

	.target	sm_100

	.elftype	@"ET_EXEC"


//--------------------- .note.nv.tkinfo           --------------------------
	.section	.note.nv.tkinfo,"",@"SHT_NOTE"
	.sectionflags	@"SHF_NOTE_NV_TKINFO"
	.tkinfo
        /*0018*/ 	.word	0x00000002
        /*0030*/ 	.string	""
        /*0030*/ 	.string	"ptxas"
        /*0030*/ 	.string	"Cuda compilation tools, release 13.0, V13.0.88"
        /*0030*/ 	.string	"Build cuda_13.0.r13.0/compiler.36424714_0"
        /*0030*/ 	.string	"-arch sm_100 -m 64 "



//--------------------- .note.nv.cuinfo           --------------------------
	.section	.note.nv.cuinfo,"",@"SHT_NOTE"
	.sectionflags	@"SHF_NOTE_NV_CUINFO"
        /*0018*/ 	.short	0x0002
        /*001a*/ 	.short	0x0064
        /*001c*/ 	.short	0x0082
	.zero		2


//--------------------- .nv.info                  --------------------------
	.section	.nv.info,"",@"SHT_CUDA_INFO"
	.align	4


	//----- nvinfo : EIATTR_REGCOUNT
	.align		4
        /*0000*/ 	.byte	0x04, 0x2f
        /*0002*/ 	.short	(.L_2 - .L_1)
	.align		4
.L_1:
        /*0004*/ 	.word	index@(_Z6pruebaiPf)
        /*0008*/ 	.word	0x00000004


	//----- nvinfo : EIATTR_FRAME_SIZE
	.align		4
.L_2:
        /*000c*/ 	.byte	0x04, 0x11
        /*000e*/ 	.short	(.L_4 - .L_3)
	.align		4
.L_3:
        /*0010*/ 	.word	index@(_Z6pruebaiPf)
        /*0014*/ 	.word	0x00000000


	//----- nvinfo : EIATTR_REGCOUNT
	.align		4
.L_4:
        /*0018*/ 	.byte	0x04, 0x2f
        /*001a*/ 	.short	(.L_6 - .L_5)
	.align		4
.L_5:
        /*001c*/ 	.word	index@(_Z5saxpyifPfS_)
        /*0020*/ 	.word	0x00000018


	//----- nvinfo : EIATTR_FRAME_SIZE
	.align		4
.L_6:
        /*0024*/ 	.byte	0x04, 0x11
        /*0026*/ 	.short	(.L_8 - .L_7)
	.align		4
.L_7:
        /*0028*/ 	.word	index@(_Z5saxpyifPfS_)
        /*002c*/ 	.word	0x00000008


	//----- nvinfo : EIATTR_MIN_STACK_SIZE
	.align		4
.L_8:
        /*0030*/ 	.byte	0x04, 0x12
        /*0032*/ 	.short	(.L_10 - .L_9)
	.align		4
.L_9:
        /*0034*/ 	.word	index@(_Z5saxpyifPfS_)
        /*0038*/ 	.word	0x00000008


	//----- nvinfo : EIATTR_MIN_STACK_SIZE
	.align		4
.L_10:
        /*003c*/ 	.byte	0x04, 0x12
        /*003e*/ 	.short	(.L_12 - .L_11)
	.align		4
.L_11:
        /*0040*/ 	.word	index@(_Z6pruebaiPf)
        /*0044*/ 	.word	0x00000000
.L_12:


//--------------------- .nv.compat                --------------------------
	.section	.nv.compat,"",@"SHT_CUDA_COMPAT_INFO"
	.align	4
        /*0000*/ 	.byte	0x02, 0x09, 0x00, 0x00, 0x02, 0x02, 0x01, 0x00, 0x02, 0x05, 0x05, 0x00, 0x03, 0x07, 0x01, 0x01
        /*0010*/ 	.byte	0x02, 0x03, 0x00, 0x00, 0x02, 0x06, 0x01, 0x00, 0x04, 0x0b, 0x08, 0x00, 0x09, 0x00, 0x00, 0x00
        /*0020*/ 	.byte	0x00, 0x00, 0x00, 0x00


//--------------------- .nv.info._Z5saxpyifPfS_   --------------------------
	.section	.nv.info._Z5saxpyifPfS_,"",@"SHT_CUDA_INFO"
	.sectionflags	@""
	.align	4


	//----- nvinfo : EIATTR_CUDA_API_VERSION
	.align		4
        /*0000*/ 	.byte	0x04, 0x37
        /*0002*/ 	.short	(.L_14 - .L_13)
.L_13:
        /*0004*/ 	.word	0x00000082


	//----- nvinfo : EIATTR_KPARAM_INFO
	.align		4
.L_14:
        /*0008*/ 	.byte	0x04, 0x17
        /*000a*/ 	.short	(.L_16 - .L_15)
.L_15:
        /*000c*/ 	.word	0x00000000
        /*0010*/ 	.short	0x0003
        /*0012*/ 	.short	0x0010
        /*0014*/ 	.byte	0x00, 0xf5, 0x21, 0x00


	//----- nvinfo : EIATTR_KPARAM_INFO
	.align		4
.L_16:
        /*0018*/ 	.byte	0x04, 0x17
        /*001a*/ 	.short	(.L_18 - .L_17)
.L_17:
        /*001c*/ 	.word	0x00000000
        /*0020*/ 	.short	0x0002
        /*0022*/ 	.short	0x0008
        /*0024*/ 	.byte	0x00, 0xf5, 0x21, 0x00


	//----- nvinfo : EIATTR_KPARAM_INFO
	.align		4
.L_18:
        /*0028*/ 	.byte	0x04, 0x17
        /*002a*/ 	.short	(.L_20 - .L_19)
.L_19:
        /*002c*/ 	.word	0x00000000
        /*0030*/ 	.short	0x0001
        /*0032*/ 	.short	0x0004
        /*0034*/ 	.byte	0x00, 0xf0, 0x11, 0x00


	//----- nvinfo : EIATTR_KPARAM_INFO
	.align		4
.L_20:
        /*0038*/ 	.byte	0x04, 0x17
        /*003a*/ 	.short	(.L_22 - .L_21)
.L_21:
        /*003c*/ 	.word	0x00000000
        /*0040*/ 	.short	0x0000
        /*0042*/ 	.short	0x0000
        /*0044*/ 	.byte	0x00, 0xf0, 0x11, 0x00


	//----- nvinfo : EIATTR_SPARSE_MMA_MASK
	.align		4
.L_22:
        /*0048*/ 	.byte	0x03, 0x50
        /*004a*/ 	.short	0x0000


	//----- nvinfo : EIATTR_MAXREG_COUNT
	.align		4
        /*004c*/ 	.byte	0x03, 0x1b
        /*004e*/ 	.short	0x00ff


	//----- nvinfo : EIATTR_EXTERNS
	.align		4
        /*0050*/ 	.byte	0x04, 0x0f
        /*0052*/ 	.short	(.L_24 - .L_23)


	//   ....[0]....
	.align		4
.L_23:
        /*0054*/ 	.word	index@(vprintf)


	//----- nvinfo : EIATTR_MERCURY_ISA_VERSION
	.align		4
.L_24:
        /*0058*/ 	.byte	0x03, 0x5f
        /*005a*/ 	.short	0x0101


	//----- nvinfo : EIATTR_VRC_CTA_INIT_COUNT
	.align		4
        /*005c*/ 	.byte	0x02, 0x4a
	.zero		1
	.zero		1


	//----- nvinfo : EIATTR_SYSCALL_OFFSETS
	.align		4
        /*0060*/ 	.byte	0x04, 0x46
        /*0062*/ 	.short	(.L_26 - .L_25)


	//   ....[0]....
.L_25:
        /*0064*/ 	.word	0x00000110


	//----- nvinfo : EIATTR_EXIT_INSTR_OFFSETS
	.align		4
.L_26:
        /*0068*/ 	.byte	0x04, 0x1c
        /*006a*/ 	.short	(.L_28 - .L_27)


	//   ....[0]....
.L_27:
        /*006c*/ 	.word	0x00000140


	//   ....[1]....
        /*0070*/ 	.word	0x000001f0


	//----- nvinfo : EIATTR_CRS_STACK_SIZE
	.align		4
.L_28:
        /*0074*/ 	.byte	0x04, 0x1e
        /*0076*/ 	.short	(.L_30 - .L_29)
.L_29:
        /*0078*/ 	.word	0x00000000


	//----- nvinfo : EIATTR_CBANK_PARAM_SIZE
	.align		4
.L_30:
        /*007c*/ 	.byte	0x03, 0x19
        /*007e*/ 	.short	0x0018


	//----- nvinfo : EIATTR_PARAM_CBANK
	.align		4
        /*0080*/ 	.byte	0x04, 0x0a
        /*0082*/ 	.short	(.L_32 - .L_31)
	.align		4
.L_31:
        /*0084*/ 	.word	index@(.nv.constant0._Z5saxpyifPfS_)
        /*0088*/ 	.short	0x0380
        /*008a*/ 	.short	0x0018


	//----- nvinfo : EIATTR_SW_WAR
	.align		4
.L_32:
        /*008c*/ 	.byte	0x04, 0x36
        /*008e*/ 	.short	(.L_34 - .L_33)
.L_33:
        /*0090*/ 	.word	0x00000008
.L_34:


//--------------------- .nv.info._Z6pruebaiPf     --------------------------
	.section	.nv.info._Z6pruebaiPf,"",@"SHT_CUDA_INFO"
	.sectionflags	@""
	.align	4


	//----- nvinfo : EIATTR_CUDA_API_VERSION
	.align		4
        /*0000*/ 	.byte	0x04, 0x37
        /*0002*/ 	.short	(.L_36 - .L_35)
.L_35:
        /*0004*/ 	.word	0x00000082


	//----- nvinfo : EIATTR_KPARAM_INFO
	.align		4
.L_36:
        /*0008*/ 	.byte	0x04, 0x17
        /*000a*/ 	.short	(.L_38 - .L_37)
.L_37:
        /*000c*/ 	.word	0x00000000
        /*0010*/ 	.short	0x0001
        /*0012*/ 	.short	0x0008
        /*0014*/ 	.byte	0x00, 0xf5, 0x21, 0x00


	//----- nvinfo : EIATTR_KPARAM_INFO
	.align		4
.L_38:
        /*0018*/ 	.byte	0x04, 0x17
        /*001a*/ 	.short	(.L_40 - .L_39)
.L_39:
        /*001c*/ 	.word	0x00000000
        /*0020*/ 	.short	0x0000
        /*0022*/ 	.short	0x0000
        /*0024*/ 	.byte	0x00, 0xf0, 0x11, 0x00


	//----- nvinfo : EIATTR_SPARSE_MMA_MASK
	.align		4
.L_40:
        /*0028*/ 	.byte	0x03, 0x50
        /*002a*/ 	.short	0x0000


	//----- nvinfo : EIATTR_MAXREG_COUNT
	.align		4
        /*002c*/ 	.byte	0x03, 0x1b
        /*002e*/ 	.short	0x00ff


	//----- nvinfo : EIATTR_MERCURY_ISA_VERSION
	.align		4
        /*0030*/ 	.byte	0x03, 0x5f
        /*0032*/ 	.short	0x0101


	//----- nvinfo : EIATTR_VRC_CTA_INIT_COUNT
	.align		4
        /*0034*/ 	.byte	0x02, 0x4a
	.zero		1
	.zero		1


	//----- nvinfo : EIATTR_EXIT_INSTR_OFFSETS
	.align		4
        /*0038*/ 	.byte	0x04, 0x1c
        /*003a*/ 	.short	(.L_42 - .L_41)


	//   ....[0]....
.L_41:
        /*003c*/ 	.word	0x00000010


	//----- nvinfo : EIATTR_CBANK_PARAM_SIZE
	.align		4
.L_42:
        /*0040*/ 	.byte	0x03, 0x19
        /*0042*/ 	.short	0x0010


	//----- nvinfo : EIATTR_PARAM_CBANK
	.align		4
        /*0044*/ 	.byte	0x04, 0x0a
        /*0046*/ 	.short	(.L_44 - .L_43)
	.align		4
.L_43:
        /*0048*/ 	.word	index@(.nv.constant0._Z6pruebaiPf)
        /*004c*/ 	.short	0x0380
        /*004e*/ 	.short	0x0010


	//----- nvinfo : EIATTR_SW_WAR
	.align		4
.L_44:
        /*0050*/ 	.byte	0x04, 0x36
        /*0052*/ 	.short	(.L_46 - .L_45)
.L_45:
        /*0054*/ 	.word	0x00000008
.L_46:


//--------------------- .nv.callgraph             --------------------------
	.section	.nv.callgraph,"",@"SHT_CUDA_CALLGRAPH"
	.align	4
	.sectionentsize	8
	.align		4
        /*0000*/ 	.word	0x00000000
	.align		4
        /*0004*/ 	.word	0xffffffff
	.align		4
        /*0008*/ 	.word	index@(_Z5saxpyifPfS_)
	.align		4
        /*000c*/ 	.word	index@(vprintf)
	.align		4
        /*0010*/ 	.word	0x00000000
	.align		4
        /*0014*/ 	.word	0xfffffffe
	.align		4
        /*0018*/ 	.word	0x00000000
	.align		4
        /*001c*/ 	.word	0xfffffffd
	.align		4
        /*0020*/ 	.word	0x00000000
	.align		4
        /*0024*/ 	.word	0xfffffffc


//--------------------- .nv.constant4             --------------------------
	.section	.nv.constant4,"a",@progbits
	.align	8
	.align		8
.nv.constant4:
        /*0000*/ 	.dword	vprintf
	.align		8
        /*0008*/ 	.dword	$str


//--------------------- .text._Z5saxpyifPfS_      --------------------------
	.section	.text._Z5saxpyifPfS_,"ax",@progbits
	.align	128
        .global         _Z5saxpyifPfS_
        .type           _Z5saxpyifPfS_,@function
        .size           _Z5saxpyifPfS_,(.L_x_3 - _Z5saxpyifPfS_)
        .other          _Z5saxpyifPfS_,@"STO_CUDA_ENTRY STV_DEFAULT"
_Z5saxpyifPfS_:
.text._Z5saxpyifPfS_:
[----:B------:R-:W0:Y:S01]  /*0000*/  LDC R1, c[0x0][0x37c] ;  /* 0x0000df00ff017b82 */ /* 0x000e220000000800 */
[----:B------:R-:W1:Y:S01]  /*0010*/  S2R R10, SR_CTAID.X ;  /* 0x00000000000a7919 */ /* 0x000e620000002500 */
[----:B0-----:R-:W-:Y:S01]  /*0020*/  VIADD R1, R1, 0xfffffff8 ;  /* 0xfffffff801017836 */ /* 0x001fe20000000000 */
[----:B------:R-:W-:Y:S01]  /*0030*/  MOV R0, 0x0 ;  /* 0x0000000000007802 */ /* 0x000fe20000000f00 */
[----:B------:R-:W0:Y:S01]  /*0040*/  LDCU UR4, c[0x0][0x2f8] ;  /* 0x00005f00ff0477ac */ /* 0x000e220008000800 */
[----:B------:R-:W1:Y:S03]  /*0050*/  S2R R11, SR_TID.X ;  /* 0x00000000000b7919 */ /* 0x000e660000002100 */
[----:B------:R2:W3:Y:S01]  /*0060*/  LDC.64 R8, c[0x4][R0] ;  /* 0x0100000000087b82 */ /* 0x0004e20000000a00 */
[----:B------:R-:W4:Y:S01]  /*0070*/  LDCU UR5, c[0x0][0x2fc] ;  /* 0x00005f80ff0577ac */ /* 0x000f220008000800 */
[----:B------:R-:W5:Y:S01]  /*0080*/  LDCU UR6, c[0x0][0x360] ;  /* 0x00006c00ff0677ac */ /* 0x000f620008000800 */
[----:B------:R-:W2:Y:S01]  /*0090*/  LDCU.64 UR8, c[0x4][0x8] ;  /* 0x01000100ff0877ac */ /* 0x000ea20008000a00 */
[----:B0-----:R-:W-:-:S04]  /*00a0*/  IADD3 R6, P0, PT, R1, UR4, RZ ;  /* 0x0000000401067c10 */ /* 0x001fc8000ff1e0ff */
[----:B----4-:R-:W-:Y:S01]  /*00b0*/  IADD3.X R7, PT, PT, RZ, UR5, RZ, P0, !PT ;  /* 0x00000005ff077c10 */ /* 0x010fe200087fe4ff */
[----:B--2---:R-:W-:Y:S01]  /*00c0*/  IMAD.U32 R4, RZ, RZ, UR8 ;  /* 0x00000008ff047e24 */ /* 0x004fe2000f8e00ff */
[----:B------:R-:W-:Y:S01]  /*00d0*/  MOV R5, UR9 ;  /* 0x0000000900057c02 */ /* 0x000fe20008000f00 */
[----:B-1----:R0:W-:Y:S01]  /*00e0*/  STL.64 [R1], R10 ;  /* 0x0000000a01007387 */ /* 0x0021e20000100a00 */
[----:B-----5:R-:W-:-:S07]  /*00f0*/  IMAD R2, R10, UR6, R11 ;  /* 0x000000060a027c24 */ /* 0x020fce000f8e020b */
[----:B------:R-:W-:-:S07]  /*0100*/  LEPC R20, `(.L_x_0) ;  /* 0x000000001014794e */ /* 0x000fce0000000000 */
[----:B0--3--:R-:W-:Y:S05]  /*0110*/  CALL.ABS.NOINC R8 ;  /* 0x0000000008007343 */ /* 0x009fea0003c00000 */
.L_x_0:
[----:B------:R-:W0:Y:S02]  /*0120*/  LDCU UR4, c[0x0][0x380] ;  /* 0x00007000ff0477ac */ /* 0x000e240008000800 */
[----:B0-----:R-:W-:-:S13]  /*0130*/  ISETP.GE.AND P0, PT, R2, UR4, PT ;  /* 0x0000000402007c0c */ /* 0x001fda000bf06270 */
[----:B------:R-:W-:Y:S05]  /*0140*/  @P0 EXIT ;  /* 0x000000000000094d */ /* 0x000fea0003800000 */
[----:B------:R-:W0:Y:S01]  /*0150*/  LDC.64 R4, c[0x0][0x388] ;  /* 0x0000e200ff047b82 */ /* 0x000e220000000a00 */
[----:B------:R-:W1:Y:S01]  /*0160*/  LDCU.64 UR4, c[0x0][0x358] ;  /* 0x00006b00ff0477ac */ /* 0x000e620008000a00 */
[----:B------:R-:W2:Y:S06]  /*0170*/  LDCU UR6, c[0x0][0x384] ;  /* 0x00007080ff0677ac */ /* 0x000eac0008000800 */
[----:B------:R-:W3:Y:S01]  /*0180*/  LDC.64 R6, c[0x0][0x390] ;  /* 0x0000e400ff067b82 */ /* 0x000ee20000000a00 */
[----:B0-----:R-:W-:-:S06]  /*0190*/  IMAD.WIDE R4, R2, 0x4, R4 ;  /* 0x0000000402047825 */ /* 0x001fcc00078e0204 */
[----:B-1----:R-:W2:Y:S01]  /*01a0*/  LDG.E R4, desc[UR4][R4.64] ;  /* 0x0000000404047981 */ /* 0x002ea2000c1e1900 */
[----:B---3--:R-:W-:-:S05]  /*01b0*/  IMAD.WIDE R2, R2, 0x4, R6 ;  /* 0x0000000402027825 */ /* 0x008fca00078e0206 */
[----:B------:R-:W2:Y:S02]  /*01c0*/  LDG.E R7, desc[UR4][R2.64] ;  /* 0x0000000402077981 */ /* 0x000ea4000c1e1900 */
[----:B--2---:R-:W-:-:S05]  /*01d0*/  FFMA R7, R4, UR6, R7 ;  /* 0x0000000604077c23 */ /* 0x004fca0008000007 */
[----:B------:R-:W-:Y:S01]  /*01e0*/  STG.E desc[UR4][R2.64], R7 ;  /* 0x0000000702007986 */ /* 0x000fe2000c101904 */
[----:B------:R-:W-:Y:S05]  /*01f0*/  EXIT ;  /* 0x000000000000794d */ /* 0x000fea0003800000 */
.L_x_1:
[----:B------:R-:W-:-:S00]  /*0200*/  BRA `(.L_x_1) ;  /* 0xfffffffc00fc7947 */ /* 0x000fc0000383ffff */
[----:B------:R-:W-:-:S00]  /*0210*/  NOP ;  /* 0x0000000000007918 */ /* 0x000fc00000000000 */
        /* <DEDUP_REMOVED lines=14> */
.L_x_3:


//--------------------- .text._Z6pruebaiPf        --------------------------
	.section	.text._Z6pruebaiPf,"ax",@progbits
	.align	128
        .global         _Z6pruebaiPf
        .type           _Z6pruebaiPf,@function
        .size           _Z6pruebaiPf,(.L_x_4 - _Z6pruebaiPf)
        .other          _Z6pruebaiPf,@"STO_CUDA_ENTRY STV_DEFAULT"
_Z6pruebaiPf:
.text._Z6pruebaiPf:
[----:B------:R-:W-:Y:S01]  /*0000*/  LDC R1, c[0x0][0x37c] ;  /* 0x0000df00ff017b82 */ /* 0x000fe20000000800 */
[----:B------:R-:W-:Y:S05]  /*0010*/  EXIT ;  /* 0x000000000000794d */ /* 0x000fea0003800000 */
.L_x_2:
        /* <DEDUP_REMOVED lines=14> */
.L_x_4:


//--------------------- .nv.global.init           --------------------------
	.section	.nv.global.init,"aw",@progbits
.nv.global.init:
	.type		$str,@object
	.size		$str,(.L_0 - $str)
$str:
        /*0000*/ 	.byte	0x42, 0x6c, 0x6f, 0x71, 0x75, 0x65, 0x20, 0x3d, 0x20, 0x25, 0x64, 0x2c, 0x20, 0x54, 0x68, 0x72
        /*0010*/ 	.byte	0x65, 0x61, 0x64, 0x20, 0x3d, 0x20, 0x25, 0x64, 0x0a, 0x00
.L_0:


//--------------------- .nv.shared.reserved.0     --------------------------
	.section	.nv.shared.reserved.0,"aw",@nobits
	.weak		__nv_reservedSMEM_offset_0_alias
	.size		__nv_reservedSMEM_offset_0_alias, 0, 64
	.other		__nv_reservedSMEM_offset_0_alias,@"STO_CUDA_RESERVED_SHARED STV_DEFAULT"
__nv_reservedSMEM_offset_0_alias:
	.zero		0
	.zero		64


//--------------------- .nv.constant0._Z5saxpyifPfS_ --------------------------
	.section	.nv.constant0._Z5saxpyifPfS_,"a",@progbits
	.sectionflags	@""
	.align	4
.nv.constant0._Z5saxpyifPfS_:
	.zero		920


//--------------------- .nv.constant0._Z6pruebaiPf --------------------------
	.section	.nv.constant0._Z6pruebaiPf,"a",@progbits
	.sectionflags	@""
	.align	4
.nv.constant0._Z6pruebaiPf:
	.zero		912


//--------------------- SYMBOLS --------------------------

	.type		.nv.reservedSmem.offset0,@object
	.size		.nv.reservedSmem.offset0,0x4
	.type		vprintf,@function
